	.headerflags	@"EF_CUDA_TEXMODE_UNIFIED EF_CUDA_64BIT_ADDRESS EF_CUDA_ACCELERATORS EF_CUDA_SM90 EF_CUDA_VIRTUAL_SM(EF_CUDA_SM90)"
	.elftype	@"ET_EXEC"


//--------------------- .nv.info                  --------------------------
	.section	.nv.info,"",@"SHT_CUDA_INFO"
	.align	4


	//----- nvinfo : EIATTR_REGCOUNT
	.align		4
        /*0000*/ 	.byte	0x04, 0x2f
        /*0002*/ 	.short	(.L_1 - .L_0)
	.align		4
.L_0:
        /*0004*/ 	.word	index@(triton_poi_fused_convolution_58)
        /*0008*/ 	.word	0x0000000c


	//----- nvinfo : EIATTR_MIN_STACK_SIZE
	.align		4
.L_1:
        /*000c*/ 	.byte	0x04, 0x12
        /*000e*/ 	.short	(.L_3 - .L_2)
	.align		4
.L_2:
        /*0010*/ 	.word	index@(triton_poi_fused_convolution_58)
        /*0014*/ 	.word	0x00000000


	//----- nvinfo : EIATTR_FRAME_SIZE
	.align		4
.L_3:
        /*0018*/ 	.byte	0x04, 0x11
        /*001a*/ 	.short	(.L_5 - .L_4)
	.align		4
.L_4:
        /*001c*/ 	.word	index@(triton_poi_fused_convolution_58)
        /*0020*/ 	.word	0x00000000


	//----- nvinfo : EIATTR_MIN_STACK_SIZE
	.align		4
.L_5:
        /*0024*/ 	.byte	0x04, 0x12
        /*0026*/ 	.short	(.L_7 - .L_6)
	.align		4
.L_6:
        /*0028*/ 	.word	index@(triton_poi_fused_convolution_58)
        /*002c*/ 	.word	0x00000000
.L_7:


//--------------------- .nv.info.triton_poi_fused_convolution_58 --------------------------
	.section	.nv.info.triton_poi_fused_convolution_58,"",@"SHT_CUDA_INFO"
	.sectionflags	@""
	.align	4


	//----- nvinfo : EIATTR_CUDA_API_VERSION
	.align		4
        /*0000*/ 	.byte	0x04, 0x37
        /*0002*/ 	.short	(.L_9 - .L_8)
.L_8:
        /*0004*/ 	.word	0x0000007c


	//----- nvinfo : EIATTR_KPARAM_INFO
	.align		4
.L_9:
        /*0008*/ 	.byte	0x04, 0x17
        /*000a*/ 	.short	(.L_11 - .L_10)
.L_10:
        /*000c*/ 	.word	0x00000000
        /*0010*/ 	.short	0x0002
        /*0012*/ 	.short	0x0010
        /*0014*/ 	.byte	0x00, 0xf0, 0x11, 0x00


	//----- nvinfo : EIATTR_KPARAM_INFO
	.align		4
.L_11:
        /*0018*/ 	.byte	0x04, 0x17
        /*001a*/ 	.short	(.L_13 - .L_12)
.L_12:
        /*001c*/ 	.word	0x00000000
        /*0020*/ 	.short	0x0001
        /*0022*/ 	.short	0x0008
        /*0024*/ 	.byte	0x00, 0xf4, 0x21, 0x00


	//----- nvinfo : EIATTR_KPARAM_INFO
	.align		4
.L_13:
        /*0028*/ 	.byte	0x04, 0x17
        /*002a*/ 	.short	(.L_15 - .L_14)
.L_14:
        /*002c*/ 	.word	0x00000000
        /*0030*/ 	.short	0x0000
        /*0032*/ 	.short	0x0000
        /*0034*/ 	.byte	0x00, 0xf4, 0x21, 0x00


	//----- nvinfo : EIATTR_SPARSE_MMA_MASK
	.align		4
.L_15:
        /*0038*/ 	.byte	0x03, 0x50
        /*003a*/ 	.short	0x0000


	//----- nvinfo : EIATTR_MAXREG_COUNT
	.align		4
        /*003c*/ 	.byte	0x03, 0x1b
        /*003e*/ 	.short	0x00ff


	//----- nvinfo : EIATTR_EXIT_INSTR_OFFSETS
	.align		4
        /*0040*/ 	.byte	0x04, 0x1c
        /*0042*/ 	.short	(.L_17 - .L_16)


	//   ....[0]....
.L_16:
        /*0044*/ 	.word	0x00000130


	//----- nvinfo : EIATTR_REQNTID
	.align		4
.L_17:
        /*0048*/ 	.byte	0x04, 0x10
        /*004a*/ 	.short	(.L_19 - .L_18)
.L_18:
        /*004c*/ 	.word	0x00000080
        /*0050*/ 	.word	0x00000001
        /*0054*/ 	.word	0x00000001


	//----- nvinfo : EIATTR_CBANK_PARAM_SIZE
	.align		4
.L_19:
        /*0058*/ 	.byte	0x03, 0x19
        /*005a*/ 	.short	0x0014


	//----- nvinfo : EIATTR_PARAM_CBANK
	.align		4
        /*005c*/ 	.byte	0x04, 0x0a
        /*005e*/ 	.short	(.L_21 - .L_20)
	.align		4
.L_20:
        /*0060*/ 	.word	index@(.nv.constant0.triton_poi_fused_convolution_58)
        /*0064*/ 	.short	0x0210
        /*0066*/ 	.short	0x0014


	//----- nvinfo : EIATTR_SW_WAR
	.align		4
.L_21:
        /*0068*/ 	.byte	0x04, 0x36
        /*006a*/ 	.short	(.L_23 - .L_22)
.L_22:
        /*006c*/ 	.word	0x00000008
.L_23:


//--------------------- .nv.callgraph             --------------------------
	.section	.nv.callgraph,"",@"SHT_CUDA_CALLGRAPH"
	.align	4
	.sectionentsize	8
	.align		4
        /*0000*/ 	.word	0x00000000
	.align		4
        /*0004*/ 	.word	0xffffffff
	.align		4
        /*0008*/ 	.word	0x00000000
	.align		4
        /*000c*/ 	.word	0xfffffffe
	.align		4
        /*0010*/ 	.word	0x00000000
	.align		4
        /*0014*/ 	.word	0xfffffffd
	.align		4
        /*0018*/ 	.word	0x00000000
	.align		4
        /*001c*/ 	.word	0xfffffffc


//--------------------- .text.triton_poi_fused_convolution_58 --------------------------
	.section	.text.triton_poi_fused_convolution_58,"ax",@progbits
	.align	128
        .global         triton_poi_fused_convolution_58
        .type           triton_poi_fused_convolution_58,@function
        .size           triton_poi_fused_convolution_58,(.L_x_1 - triton_poi_fused_convolution_58)
        .other          triton_poi_fused_convolution_58,@"STO_CUDA_ENTRY STV_DEFAULT"
triton_poi_fused_convolution_58:
.text.triton_poi_fused_convolution_58:
[----:B------:R-:W-:Y:S01]  /*0000*/  LDC R1, c[0x0][0x28] ;  /* 0x00000a00ff017b82 */ /* 0x000fe20000000800 */
[----:B------:R-:W1:Y:S07]  /*0010*/  S2R R0, SR_TID.X ;  /* 0x0000000000007919 */ /* 0x000e6e0000002100 */
[----:B------:R-:W2:Y:S01]  /*0020*/  LDC.64 R4, c[0x0][0x218] ;  /* 0x00008600ff047b82 */ /* 0x000ea20000000a00 */
[----:B------:R-:W-:Y:S01]  /*0030*/  ULDC.64 UR4, c[0x0][0x208] ;  /* 0x0000820000047ab9 */ /* 0x000fe20000000a00 */
[----:B------:R-:W3:Y:S06]  /*0040*/  S2R R7, SR_CTAID.X ;  /* 0x0000000000077919 */ /* 0x000eec0000002500 */
[----:B------:R-:W4:Y:S01]  /*0050*/  LDC.64 R2, c[0x0][0x210] ;  /* 0x00008400ff027b82 */ /* 0x000f220000000a00 */
[----:B-1----:R-:W-:-:S02]  /*0060*/  LOP3.LUT R0, R0, 0x7f, RZ, 0xc0, !PT ;  /* 0x0000007f00007812 */ /* 0x002fc400078ec0ff */
[----:B---3--:R-:W-:-:S03]  /*0070*/  SHF.R.S32.HI R6, RZ, 0x18, R7 ;  /* 0x00000018ff067819 */ /* 0x008fc60000011407 */
[----:B------:R-:W-:Y:S01]  /*0080*/  IMAD R7, R7, 0x80, R0 ;  /* 0x0000008007077824 */ /* 0x000fe200078e0200 */
[----:B------:R-:W-:-:S03]  /*0090*/  SGXT R0, R6, 0x1 ;  /* 0x000000010600781a */ /* 0x000fc60000000200 */
[----:B----4-:R-:W-:Y:S01]  /*00a0*/  IMAD.WIDE R2, R7, 0x4, R2 ;  /* 0x0000000407027825 */ /* 0x010fe200078e0202 */
[----:B------:R-:W-:-:S04]  /*00b0*/  LEA.HI R0, R0, R7, RZ, 0x9 ;  /* 0x0000000700007211 */ /* 0x000fc800078f48ff */
[----:B------:R-:W-:-:S05]  /*00c0*/  LOP3.LUT R0, R0, 0xfffffe00, RZ, 0xc0, !PT ;  /* 0xfffffe0000007812 */ /* 0x000fca00078ec0ff */
[----:B------:R-:W-:Y:S02]  /*00d0*/  IMAD.IADD R9, R7, 0x1, -R0 ;  /* 0x0000000107097824 */ /* 0x000fe400078e0a00 */
[----:B------:R-:W3:Y:S02]  /*00e0*/  LDG.E R0, desc[UR4][R2.64] ;  /* 0x0000000402007981 */ /* 0x000ee4000c1e1900 */
[----:B--2---:R-:W-:-:S06]  /*00f0*/  IMAD.WIDE R4, R9, 0x4, R4 ;  /* 0x0000000409047825 */ /* 0x004fcc00078e0204 */
[----:B------:R-:W3:Y:S02]  /*0100*/  LDG.E.EL R5, desc[UR4][R4.64] ;  /* 0x0000000404057981 */ /* 0x000ee4000c2e1900 */
[----:B---3--:R-:W-:-:S05]  /*0110*/  FADD R7, R0, R5 ;  /* 0x0000000500077221 */ /* 0x008fca0000000000 */
[----:B------:R-:W-:Y:S01]  /*0120*/  STG.E desc[UR4][R2.64], R7 ;  /* 0x0000000702007986 */ /* 0x000fe2000c101904 */
[----:B------:R-:W-:Y:S05]  /*0130*/  EXIT ;  /* 0x000000000000794d */ /* 0x000fea0003800000 */
.L_x_0:
[----:B------:R-:W-:-:S00]  /*0140*/  BRA `(.L_x_0) ;  /* 0xfffffffc00fc7947 */ /* 0x000fc0000383ffff */
[----:B------:R-:W-:-:S00]  /*0150*/  NOP ;  /* 0x0000000000007918 */ /* 0x000fc00000000000 */
        /* <DEDUP_REMOVED lines=10> */
.L_x_1:


//--------------------- .nv.constant0.triton_poi_fused_convolution_58 --------------------------
	.section	.nv.constant0.triton_poi_fused_convolution_58,"a",@progbits
	.sectionflags	@""
	.align	4
.nv.constant0.triton_poi_fused_convolution_58:
	.zero		548
